//
// Generated by NVIDIA NVVM Compiler
//
// Compiler Build ID: CL-36424714
// Cuda compilation tools, release 13.0, V13.0.88
// Based on NVVM 20.0.0
//

.version 9.0
.target sm_100
.address_size 64

	// .globl	_Z18init_random_bodiesIdEviP6planetIT_E
.global .align 4 .b8 precalc_xorwow_matrix[102400];
.global .align 4 .b8 precalc_xorwow_offset_matrix[102400];
.global .align 4 .b8 mrg32k3aM1[2304];
.global .align 4 .b8 mrg32k3aM2[2304];
.global .align 4 .b8 mrg32k3aM1SubSeq[2016];
.global .align 4 .b8 mrg32k3aM2SubSeq[2016];
.global .align 4 .b8 mrg32k3aM1Seq[2304];
.global .align 4 .b8 mrg32k3aM2Seq[2304];
.const .align 8 .b8 __cr_lgamma_table[72];

.visible .entry _Z18init_random_bodiesIdEviP6planetIT_E(
	.param .u32 _Z18init_random_bodiesIdEviP6planetIT_E_param_0,
	.param .u64 .ptr .align 1 _Z18init_random_bodiesIdEviP6planetIT_E_param_1
)
{
	.reg .pred 	%p<2>;
	.reg .b32 	%r<145>;
	.reg .b64 	%rd<30>;
	.reg .b64 	%fd<22>;

	ld.param.u32 	%r2, [_Z18init_random_bodiesIdEviP6planetIT_E_param_0];
	ld.param.u64 	%rd2, [_Z18init_random_bodiesIdEviP6planetIT_E_param_1];
	mov.u32 	%r3, %tid.x;
	mov.u32 	%r4, %ctaid.x;
	mov.u32 	%r5, %ntid.x;
	mad.lo.s32 	%r1, %r4, %r5, %r3;
	// begin inline asm
	mov.u64 	%rd3, %clock64;
	// end inline asm
	setp.ge.s32 	%p1, %r1, %r2;
	@%p1 bra 	$L__BB0_2;
	cvt.s64.s32 	%rd4, %r1;
	add.s64 	%rd5, %rd3, %rd4;
	cvt.u32.u64 	%r6, %rd5;
	xor.b32  	%r7, %r6, -1429050551;
	mul.lo.s32 	%r8, %r7, 1099087573;
	{ .reg .b32 tmp; mov.b64 {tmp, %r9}, %rd5; }
	xor.b32  	%r10, %r9, -136515619;
	mul.lo.s32 	%r11, %r10, -1703105765;
	add.s32 	%r12, %r8, %r11;
	add.s32 	%r13, %r12, 6615241;
	add.s32 	%r14, %r8, 5783321;
	xor.b32  	%r15, %r11, 88675123;
	add.s32 	%r16, %r11, 521288629;
	xor.b32  	%r17, %r8, 362436069;
	add.s32 	%r18, %r8, 123456789;
	cvta.to.global.u64 	%rd6, %rd2;
	shr.u32 	%r19, %r18, 2;
	xor.b32  	%r20, %r19, %r18;
	shl.b32 	%r21, %r14, 4;
	shl.b32 	%r22, %r20, 1;
	xor.b32  	%r23, %r21, %r22;
	xor.b32  	%r24, %r23, %r14;
	xor.b32  	%r25, %r24, %r20;
	add.s32 	%r26, %r13, %r25;
	add.s32 	%r27, %r26, 362437;
	shr.u32 	%r28, %r17, 2;
	xor.b32  	%r29, %r28, %r17;
	shl.b32 	%r30, %r25, 4;
	shl.b32 	%r31, %r29, 1;
	xor.b32  	%r32, %r31, %r30;
	xor.b32  	%r33, %r32, %r29;
	xor.b32  	%r34, %r33, %r25;
	add.s32 	%r35, %r13, %r34;
	add.s32 	%r36, %r35, 724874;
	cvt.u64.u32 	%rd7, %r27;
	mul.wide.u32 	%rd8, %r36, 2097152;
	xor.b64  	%rd9, %rd8, %rd7;
	cvt.rn.f64.u64 	%fd1, %rd9;
	fma.rn.f64 	%fd2, %fd1, 0d3CA0000000000000, 0d3C90000000000000;
	add.f64 	%fd3, %fd2, 0d3F1A36E2EB1C432D;
	mul.wide.s32 	%rd10, %r1, 56;
	add.s64 	%rd11, %rd6, %rd10;
	st.global.f64 	[%rd11], %fd3;
	shr.u32 	%r37, %r16, 2;
	xor.b32  	%r38, %r37, %r16;
	shl.b32 	%r39, %r34, 4;
	shl.b32 	%r40, %r38, 1;
	xor.b32  	%r41, %r40, %r39;
	xor.b32  	%r42, %r41, %r38;
	xor.b32  	%r43, %r42, %r34;
	add.s32 	%r44, %r13, %r43;
	add.s32 	%r45, %r44, 1087311;
	shr.u32 	%r46, %r15, 2;
	xor.b32  	%r47, %r46, %r15;
	shl.b32 	%r48, %r43, 4;
	shl.b32 	%r49, %r47, 1;
	xor.b32  	%r50, %r49, %r48;
	xor.b32  	%r51, %r50, %r47;
	xor.b32  	%r52, %r51, %r43;
	add.s32 	%r53, %r13, %r52;
	add.s32 	%r54, %r53, 1449748;
	cvt.u64.u32 	%rd12, %r45;
	mul.wide.u32 	%rd13, %r54, 2097152;
	xor.b64  	%rd14, %rd13, %rd12;
	cvt.rn.f64.u64 	%fd4, %rd14;
	fma.rn.f64 	%fd5, %fd4, 0d3CA0000000000000, 0d3C90000000000000;
	add.f64 	%fd6, %fd5, 0d3F1A36E2EB1C432D;
	st.global.f64 	[%rd11+8], %fd6;
	shr.u32 	%r55, %r14, 2;
	xor.b32  	%r56, %r55, %r14;
	shl.b32 	%r57, %r52, 4;
	shl.b32 	%r58, %r56, 1;
	xor.b32  	%r59, %r58, %r57;
	xor.b32  	%r60, %r59, %r56;
	xor.b32  	%r61, %r60, %r52;
	add.s32 	%r62, %r13, %r61;
	add.s32 	%r63, %r62, 1812185;
	shr.u32 	%r64, %r25, 2;
	xor.b32  	%r65, %r64, %r25;
	shl.b32 	%r66, %r61, 4;
	shl.b32 	%r67, %r65, 1;
	xor.b32  	%r68, %r67, %r66;
	xor.b32  	%r69, %r68, %r65;
	xor.b32  	%r70, %r69, %r61;
	add.s32 	%r71, %r13, %r70;
	add.s32 	%r72, %r71, 2174622;
	cvt.u64.u32 	%rd15, %r63;
	mul.wide.u32 	%rd16, %r72, 2097152;
	xor.b64  	%rd17, %rd16, %rd15;
	cvt.rn.f64.u64 	%fd7, %rd17;
	fma.rn.f64 	%fd8, %fd7, 0d3CA0000000000000, 0d3C90000000000000;
	add.f64 	%fd9, %fd8, 0d3F1A36E2EB1C432D;
	st.global.f64 	[%rd11+16], %fd9;
	shr.u32 	%r73, %r34, 2;
	xor.b32  	%r74, %r73, %r34;
	shl.b32 	%r75, %r70, 4;
	shl.b32 	%r76, %r74, 1;
	xor.b32  	%r77, %r76, %r75;
	xor.b32  	%r78, %r77, %r74;
	xor.b32  	%r79, %r78, %r70;
	add.s32 	%r80, %r13, %r79;
	add.s32 	%r81, %r80, 2537059;
	shr.u32 	%r82, %r43, 2;
	xor.b32  	%r83, %r82, %r43;
	shl.b32 	%r84, %r79, 4;
	shl.b32 	%r85, %r83, 1;
	xor.b32  	%r86, %r85, %r84;
	xor.b32  	%r87, %r86, %r83;
	xor.b32  	%r88, %r87, %r79;
	add.s32 	%r89, %r13, %r88;
	add.s32 	%r90, %r89, 2899496;
	cvt.u64.u32 	%rd18, %r81;
	mul.wide.u32 	%rd19, %r90, 2097152;
	xor.b64  	%rd20, %rd19, %rd18;
	cvt.rn.f64.u64 	%fd10, %rd20;
	fma.rn.f64 	%fd11, %fd10, 0d3CA0000000000000, 0d3C90000000000000;
	add.f64 	%fd12, %fd11, 0d3F1A36E2EB1C432D;
	st.global.f64 	[%rd11+24], %fd12;
	shr.u32 	%r91, %r52, 2;
	xor.b32  	%r92, %r91, %r52;
	shl.b32 	%r93, %r88, 4;
	shl.b32 	%r94, %r92, 1;
	xor.b32  	%r95, %r94, %r93;
	xor.b32  	%r96, %r95, %r92;
	xor.b32  	%r97, %r96, %r88;
	add.s32 	%r98, %r13, %r97;
	add.s32 	%r99, %r98, 3261933;
	shr.u32 	%r100, %r61, 2;
	xor.b32  	%r101, %r100, %r61;
	shl.b32 	%r102, %r97, 4;
	shl.b32 	%r103, %r101, 1;
	xor.b32  	%r104, %r103, %r102;
	xor.b32  	%r105, %r104, %r101;
	xor.b32  	%r106, %r105, %r97;
	add.s32 	%r107, %r13, %r106;
	add.s32 	%r108, %r107, 3624370;
	cvt.u64.u32 	%rd21, %r99;
	mul.wide.u32 	%rd22, %r108, 2097152;
	xor.b64  	%rd23, %rd22, %rd21;
	cvt.rn.f64.u64 	%fd13, %rd23;
	fma.rn.f64 	%fd14, %fd13, 0d3CA0000000000000, 0d3C90000000000000;
	add.f64 	%fd15, %fd14, 0d3F1A36E2EB1C432D;
	st.global.f64 	[%rd11+32], %fd15;
	shr.u32 	%r109, %r70, 2;
	xor.b32  	%r110, %r109, %r70;
	shl.b32 	%r111, %r106, 4;
	shl.b32 	%r112, %r110, 1;
	xor.b32  	%r113, %r112, %r111;
	xor.b32  	%r114, %r113, %r110;
	xor.b32  	%r115, %r114, %r106;
	add.s32 	%r116, %r13, %r115;
	add.s32 	%r117, %r116, 3986807;
	shr.u32 	%r118, %r79, 2;
	xor.b32  	%r119, %r118, %r79;
	shl.b32 	%r120, %r115, 4;
	shl.b32 	%r121, %r119, 1;
	xor.b32  	%r122, %r121, %r120;
	xor.b32  	%r123, %r122, %r119;
	xor.b32  	%r124, %r123, %r115;
	add.s32 	%r125, %r13, %r124;
	add.s32 	%r126, %r125, 4349244;
	cvt.u64.u32 	%rd24, %r117;
	mul.wide.u32 	%rd25, %r126, 2097152;
	xor.b64  	%rd26, %rd25, %rd24;
	cvt.rn.f64.u64 	%fd16, %rd26;
	fma.rn.f64 	%fd17, %fd16, 0d3CA0000000000000, 0d3C90000000000000;
	add.f64 	%fd18, %fd17, 0d3F1A36E2EB1C432D;
	st.global.f64 	[%rd11+40], %fd18;
	shr.u32 	%r127, %r88, 2;
	xor.b32  	%r128, %r127, %r88;
	shl.b32 	%r129, %r124, 4;
	shl.b32 	%r130, %r128, 1;
	xor.b32  	%r131, %r130, %r129;
	xor.b32  	%r132, %r131, %r128;
	xor.b32  	%r133, %r132, %r124;
	add.s32 	%r134, %r13, %r133;
	add.s32 	%r135, %r134, 4711681;
	shr.u32 	%r136, %r97, 2;
	xor.b32  	%r137, %r136, %r97;
	shl.b32 	%r138, %r133, 4;
	shl.b32 	%r139, %r137, 1;
	xor.b32  	%r140, %r139, %r138;
	xor.b32  	%r141, %r140, %r137;
	xor.b32  	%r142, %r141, %r133;
	add.s32 	%r143, %r13, %r142;
	add.s32 	%r144, %r143, 5074118;
	cvt.u64.u32 	%rd27, %r135;
	mul.wide.u32 	%rd28, %r144, 2097152;
	xor.b64  	%rd29, %rd28, %rd27;
	cvt.rn.f64.u64 	%fd19, %rd29;
	fma.rn.f64 	%fd20, %fd19, 0d3CA0000000000000, 0d3C90000000000000;
	add.f64 	%fd21, %fd20, 0d3F1A36E2EB1C432D;
	st.global.f64 	[%rd11+48], %fd21;
$L__BB0_2:
	ret;

}


// ===== COMPILED SASS (sm_100) =====

	.target	sm_100

	.elftype	@"ET_EXEC"


//--------------------- .note.nv.tkinfo           --------------------------
	.section	.note.nv.tkinfo,"",@"SHT_NOTE"
	.sectionflags	@"SHF_NOTE_NV_TKINFO"
	.tkinfo
        /*0018*/ 	.word	0x00000002
        /*0030*/ 	.string	""
        /*0030*/ 	.string	"ptxas"
        /*0030*/ 	.string	"Cuda compilation tools, release 13.0, V13.0.88"
        /*0030*/ 	.string	"Build cuda_13.0.r13.0/compiler.36424714_0"
        /*0030*/ 	.string	"-arch sm_100 -m 64 "



//--------------------- .note.nv.cuinfo           --------------------------
	.section	.note.nv.cuinfo,"",@"SHT_NOTE"
	.sectionflags	@"SHF_NOTE_NV_CUINFO"
        /*0018*/ 	.short	0x0002
        /*001a*/ 	.short	0x0064
        /*001c*/ 	.short	0x0082
	.zero		2


//--------------------- .nv.info                  --------------------------
	.section	.nv.info,"",@"SHT_CUDA_INFO"
	.align	4


	//----- nvinfo : EIATTR_REGCOUNT
	.align		4
        /*0000*/ 	.byte	0x04, 0x2f
        /*0002*/ 	.short	(.L_10 - .L_9)
	.align		4
.L_9:
        /*0004*/ 	.word	index@(_Z18init_random_bodiesIdEviP6planetIT_E)
        /*0008*/ 	.word	0x0000001a


	//----- nvinfo : EIATTR_FRAME_SIZE
	.align		4
.L_10:
        /*000c*/ 	.byte	0x04, 0x11
        /*000e*/ 	.short	(.L_12 - .L_11)
	.align		4
.L_11:
        /*0010*/ 	.word	index@(_Z18init_random_bodiesIdEviP6planetIT_E)
        /*0014*/ 	.word	0x00000000


	//----- nvinfo : EIATTR_MIN_STACK_SIZE
	.align		4
.L_12:
        /*0018*/ 	.byte	0x04, 0x12
        /*001a*/ 	.short	(.L_14 - .L_13)
	.align		4
.L_13:
        /*001c*/ 	.word	index@(_Z18init_random_bodiesIdEviP6planetIT_E)
        /*0020*/ 	.word	0x00000000
.L_14:


//--------------------- .nv.compat                --------------------------
	.section	.nv.compat,"",@"SHT_CUDA_COMPAT_INFO"
	.align	4
        /*0000*/ 	.byte	0x02, 0x09, 0x00, 0x00, 0x02, 0x02, 0x01, 0x00, 0x02, 0x05, 0x05, 0x00, 0x03, 0x07, 0x01, 0x01
        /*0010*/ 	.byte	0x02, 0x03, 0x00, 0x00, 0x02, 0x06, 0x01, 0x00, 0x04, 0x0b, 0x08, 0x00, 0x01, 0x00, 0x00, 0x00
        /*0020*/ 	.byte	0x00, 0x00, 0x00, 0x00


//--------------------- .nv.info._Z18init_random_bodiesIdEviP6planetIT_E --------------------------
	.section	.nv.info._Z18init_random_bodiesIdEviP6planetIT_E,"",@"SHT_CUDA_INFO"
	.sectionflags	@""
	.align	4


	//----- nvinfo : EIATTR_CUDA_API_VERSION
	.align		4
        /*0000*/ 	.byte	0x04, 0x37
        /*0002*/ 	.short	(.L_16 - .L_15)
.L_15:
        /*0004*/ 	.word	0x00000082


	//----- nvinfo : EIATTR_KPARAM_INFO
	.align		4
.L_16:
        /*0008*/ 	.byte	0x04, 0x17
        /*000a*/ 	.short	(.L_18 - .L_17)
.L_17:
        /*000c*/ 	.word	0x00000000
        /*0010*/ 	.short	0x0001
        /*0012*/ 	.short	0x0008
        /*0014*/ 	.byte	0x00, 0xf5, 0x21, 0x00


	//----- nvinfo : EIATTR_KPARAM_INFO
	.align		4
.L_18:
        /*0018*/ 	.byte	0x04, 0x17
        /*001a*/ 	.short	(.L_20 - .L_19)
.L_19:
        /*001c*/ 	.word	0x00000000
        /*0020*/ 	.short	0x0000
        /*0022*/ 	.short	0x0000
        /*0024*/ 	.byte	0x00, 0xf0, 0x11, 0x00


	//----- nvinfo : EIATTR_SPARSE_MMA_MASK
	.align		4
.L_20:
        /*0028*/ 	.byte	0x03, 0x50
        /*002a*/ 	.short	0x0000


	//----- nvinfo : EIATTR_MAXREG_COUNT
	.align		4
        /*002c*/ 	.byte	0x03, 0x1b
        /*002e*/ 	.short	0x00ff


	//----- nvinfo : EIATTR_MERCURY_ISA_VERSION
	.align		4
        /*0030*/ 	.byte	0x03, 0x5f
        /*0032*/ 	.short	0x0101


	//----- nvinfo : EIATTR_VRC_CTA_INIT_COUNT
	.align		4
        /*0034*/ 	.byte	0x02, 0x4a
	.zero		1
	.zero		1


	//----- nvinfo : EIATTR_EXIT_INSTR_OFFSETS
	.align		4
        /*0038*/ 	.byte	0x04, 0x1c
        /*003a*/ 	.short	(.L_22 - .L_21)


	//   ....[0]....
.L_21:
        /*003c*/ 	.word	0x00000080


	//   ....[1]....
        /*0040*/ 	.word	0x00000aa0


	//----- nvinfo : EIATTR_CBANK_PARAM_SIZE
	.align		4
.L_22:
        /*0044*/ 	.byte	0x03, 0x19
        /*0046*/ 	.short	0x0010


	//----- nvinfo : EIATTR_PARAM_CBANK
	.align		4
        /*0048*/ 	.byte	0x04, 0x0a
        /*004a*/ 	.short	(.L_24 - .L_23)
	.align		4
.L_23:
        /*004c*/ 	.word	index@(.nv.constant0._Z18init_random_bodiesIdEviP6planetIT_E)
        /*0050*/ 	.short	0x0380
        /*0052*/ 	.short	0x0010


	//----- nvinfo : EIATTR_SW_WAR
	.align		4
.L_24:
        /*0054*/ 	.byte	0x04, 0x36
        /*0056*/ 	.short	(.L_26 - .L_25)
.L_25:
        /*0058*/ 	.word	0x00000008
.L_26:


//--------------------- .nv.callgraph             --------------------------
	.section	.nv.callgraph,"",@"SHT_CUDA_CALLGRAPH"
	.align	4
	.sectionentsize	8
	.align		4
        /*0000*/ 	.word	0x00000000
	.align		4
        /*0004*/ 	.word	0xffffffff
	.align		4
        /*0008*/ 	.word	0x00000000
	.align		4
        /*000c*/ 	.word	0xfffffffe
	.align		4
        /*0010*/ 	.word	0x00000000
	.align		4
        /*0014*/ 	.word	0xfffffffd
	.align		4
        /*0018*/ 	.word	0x00000000
	.align		4
        /*001c*/ 	.word	0xfffffffc


//--------------------- .nv.constant4             --------------------------
	.section	.nv.constant4,"a",@progbits
	.align	8
	.align		8
.nv.constant4:
        /*0000*/ 	.dword	precalc_xorwow_matrix
	.align		8
        /*0008*/ 	.dword	precalc_xorwow_offset_matrix
	.align		8
        /*0010*/ 	.dword	mrg32k3aM1
	.align		8
        /*0018*/ 	.dword	mrg32k3aM2
	.align		8
        /*0020*/ 	.dword	mrg32k3aM1SubSeq
	.align		8
        /*0028*/ 	.dword	mrg32k3aM2SubSeq
	.align		8
        /*0030*/ 	.dword	mrg32k3aM1Seq
	.align		8
        /*0038*/ 	.dword	mrg32k3aM2Seq


//--------------------- .nv.constant3             --------------------------
	.section	.nv.constant3,"a",@progbits
	.align	8
.nv.constant3:
	.type		__cr_lgamma_table,@object
	.size		__cr_lgamma_table,(.L_8 - __cr_lgamma_table)
__cr_lgamma_table:
        /*0000*/ 	.byte	0x00, 0x00, 0x00, 0x00, 0x00, 0x00, 0x00, 0x00, 0x00, 0x00, 0x00, 0x00, 0x00, 0x00, 0x00, 0x00
        /*0010*/ 	.byte	0xef, 0x39, 0xfa, 0xfe, 0x42, 0x2e, 0xe6, 0x3f, 0x02, 0x20, 0x2a, 0xfa, 0x0b, 0xab, 0xfc, 0x3f
        /*0020*/ 	.byte	0xf9, 0x2c, 0x92, 0x7c, 0xa7, 0x6c, 0x09, 0x40, 0xc9, 0x79, 0x44, 0x3c, 0x64, 0x26, 0x13, 0x40
        /*0030*/ 	.byte	0xca, 0x01, 0xcf, 0x3a, 0x27, 0x51, 0x1a, 0x40, 0x30, 0xcc, 0x2d, 0xf3, 0xe1, 0x0c, 0x21, 0x40
        /*0040*/ 	.byte	0x0d, 0xb7, 0xfc, 0x82, 0x8e, 0x35, 0x25, 0x40
.L_8:


//--------------------- .text._Z18init_random_bodiesIdEviP6planetIT_E --------------------------
	.section	.text._Z18init_random_bodiesIdEviP6planetIT_E,"ax",@progbits
	.align	128
        .global         _Z18init_random_bodiesIdEviP6planetIT_E
        .type           _Z18init_random_bodiesIdEviP6planetIT_E,@function
        .size           _Z18init_random_bodiesIdEviP6planetIT_E,(.L_x_1 - _Z18init_random_bodiesIdEviP6planetIT_E)
        .other          _Z18init_random_bodiesIdEviP6planetIT_E,@"STO_CUDA_ENTRY STV_DEFAULT"
_Z18init_random_bodiesIdEviP6planetIT_E:
.text._Z18init_random_bodiesIdEviP6planetIT_E:
[----:B------:R-:W-:Y:S01]  /*0000*/  LDC R1, c[0x0][0x37c] ;  /* 0x0000df00ff017b82 */ /* 0x000fe20000000800 */
[----:B------:R-:W0:Y:S07]  /*0010*/  S2R R0, SR_TID.X ;  /* 0x0000000000007919 */ /* 0x000e2e0000002100 */
[----:B------:R-:W0:Y:S08]  /*0020*/  S2UR UR4, SR_CTAID.X ;  /* 0x00000000000479c3 */ /* 0x000e300000002500 */
[----:B------:R-:W0:Y:S02]  /*0030*/  LDC R3, c[0x0][0x360] ;  /* 0x0000d800ff037b82 */ /* 0x000e240000000800 */
[----:B0-----:R-:W-:Y:S01]  /*0040*/  IMAD R0, R3, UR4, R0 ;  /* 0x0000000403007c24 */ /* 0x001fe2000f8e0200 */
[----:B------:R-:W-:Y:S01]  /*0050*/  CS2R R2, SR_CLOCKLO ;  /* 0x0000000000027805 */ /* 0x000fe20000015000 */
[----:B------:R-:W0:Y:S03]  /*0060*/  LDCU UR4, c[0x0][0x380] ;  /* 0x00007000ff0477ac */ /* 0x000e260008000800 */
[----:B0-----:R-:W-:-:S13]  /*0070*/  ISETP.GE.AND P0, PT, R0, UR4, PT ;  /* 0x0000000400007c0c */ /* 0x001fda000bf06270 */
[----:B------:R-:W-:Y:S05]  /*0080*/  @P0 EXIT ;  /* 0x000000000000094d */ /* 0x000fea0003800000 */
[----:B------:R-:W-:Y:S01]  /*0090*/  IADD3 R12, P0, PT, R0, R2, RZ ;  /* 0x00000002000c7210 */ /* 0x000fe20007f1e0ff */
[----:B------:R-:W0:Y:S03]  /*00a0*/  LDCU.64 UR4, c[0x0][0x358] ;  /* 0x00006b00ff0477ac */ /* 0x000e260008000a00 */
[----:B------:R-:W-:Y:S01]  /*00b0*/  LOP3.LUT R12, R12, 0xaad26b49, RZ, 0x3c, !PT ;  /* 0xaad26b490c0c7812 */ /* 0x000fe200078e3cff */
[----:B------:R-:W-:Y:S01]  /*00c0*/  UMOV UR6, 0xeb1c432d ;  /* 0xeb1c432d00067882 */ /* 0x000fe20000000000 */
[----:B------:R-:W-:Y:S01]  /*00d0*/  LEA.HI.X.SX32 R7, R0, R3, 0x1, P0 ;  /* 0x0000000300077211 */ /* 0x000fe200000f0eff */
[----:B------:R-:W-:Y:S02]  /*00e0*/  UMOV UR7, 0x3f1a36e2 ;  /* 0x3f1a36e200077882 */ /* 0x000fe40000000000 */
[----:B------:R-:W-:Y:S01]  /*00f0*/  IMAD R12, R12, 0x4182bed5, RZ ;  /* 0x4182bed50c0c7824 */ /* 0x000fe200078e02ff */
[----:B------:R-:W-:-:S03]  /*0100*/  LOP3.LUT R7, R7, 0xf7dcefdd, RZ, 0x3c, !PT ;  /* 0xf7dcefdd07077812 */ /* 0x000fc600078e3cff */
[C---:B------:R-:W-:Y:S01]  /*0110*/  VIADD R4, R12.reuse, 0x75bcd15 ;  /* 0x075bcd150c047836 */ /* 0x040fe20000000000 */
[C---:B------:R-:W-:Y:S01]  /*0120*/  LOP3.LUT R3, R12.reuse, 0x159a55e5, RZ, 0x3c, !PT ;  /* 0x159a55e50c037812 */ /* 0x040fe200078e3cff */
[----:B------:R-:W-:Y:S02]  /*0130*/  VIADD R2, R12, 0x583f19 ;  /* 0x00583f190c027836 */ /* 0x000fe40000000000 */
[----:B------:R-:W-:Y:S01]  /*0140*/  IMAD R7, R7, -0x658354e5, RZ ;  /* 0x9a7cab1b07077824 */ /* 0x000fe200078e02ff */
[----:B------:R-:W-:Y:S01]  /*0150*/  SHF.R.U32.HI R5, RZ, 0x2, R4 ;  /* 0x00000002ff057819 */ /* 0x000fe20000011604 */
[----:B------:R-:W-:Y:S01]  /*0160*/  IMAD.SHL.U32 R9, R2, 0x10, RZ ;  /* 0x0000001002097824 */ /* 0x000fe200078e00ff */
[----:B------:R-:W-:Y:S02]  /*0170*/  SHF.R.U32.HI R3, RZ, 0x2, R3 ;  /* 0x00000002ff037819 */ /* 0x000fe40000011603 */
[----:B------:R-:W-:Y:S02]  /*0180*/  LOP3.LUT R5, R5, R4, RZ, 0x3c, !PT ;  /* 0x0000000405057212 */ /* 0x000fe400078e3cff */
[----:B------:R-:W-:Y:S01]  /*0190*/  LOP3.LUT R6, R3, 0x159a55e5, R12, 0x96, !PT ;  /* 0x159a55e503067812 */ /* 0x000fe200078e960c */
[----:B------:R-:W-:Y:S01]  /*01a0*/  VIADD R3, R7, 0x1f123bb5 ;  /* 0x1f123bb507037836 */ /* 0x000fe20000000000 */
[----:B------:R-:W-:Y:S01]  /*01b0*/  IADD3 R12, PT, PT, R12, 0x64f0c9, R7 ;  /* 0x0064f0c90c0c7810 */ /* 0x000fe20007ffe007 */
[----:B------:R-:W-:-:S03]  /*01c0*/  IMAD.SHL.U32 R4, R5, 0x2, RZ ;  /* 0x0000000205047824 */ /* 0x000fc600078e00ff */
[----:B------:R-:W-:Y:S02]  /*01d0*/  SHF.R.U32.HI R8, RZ, 0x2, R3 ;  /* 0x00000002ff087819 */ /* 0x000fe40000011603 */
[----:B------:R-:W-:Y:S02]  /*01e0*/  LOP3.LUT R4, R2, R9, R4, 0x96, !PT ;  /* 0x0000000902047212 */ /* 0x000fe400078e9604 */
[----:B------:R-:W-:Y:S02]  /*01f0*/  LOP3.LUT R8, R8, R3, RZ, 0x3c, !PT ;  /* 0x0000000308087212 */ /* 0x000fe400078e3cff */
[----:B------:R-:W-:Y:S01]  /*0200*/  LOP3.LUT R11, R4, R5, RZ, 0x3c, !PT ;  /* 0x00000005040b7212 */ /* 0x000fe200078e3cff */
[----:B------:R-:W-:Y:S01]  /*0210*/  IMAD.SHL.U32 R4, R6, 0x2, RZ ;  /* 0x0000000206047824 */ /* 0x000fe200078e00ff */
[----:B------:R-:W-:-:S03]  /*0220*/  LOP3.LUT R3, R7, 0x5491333, RZ, 0x3c, !PT ;  /* 0x0549133307037812 */ /* 0x000fc600078e3cff */
[----:B------:R-:W-:-:S05]  /*0230*/  IMAD.SHL.U32 R5, R11, 0x10, RZ ;  /* 0x000000100b057824 */ /* 0x000fca00078e00ff */
[----:B------:R-:W-:Y:S02]  /*0240*/  LOP3.LUT R4, R6, R4, R5, 0x96, !PT ;  /* 0x0000000406047212 */ /* 0x000fe400078e9605 */
[----:B------:R-:W-:Y:S02]  /*0250*/  SHF.R.U32.HI R6, RZ, 0x2, R3 ;  /* 0x00000002ff067819 */ /* 0x000fe40000011603 */
[----:B------:R-:W-:Y:S01]  /*0260*/  LOP3.LUT R15, R4, R11, RZ, 0x3c, !PT ;  /* 0x0000000b040f7212 */ /* 0x000fe200078e3cff */
[----:B------:R-:W-:Y:S01]  /*0270*/  IMAD.SHL.U32 R4, R8, 0x2, RZ ;  /* 0x0000000208047824 */ /* 0x000fe200078e00ff */
[----:B------:R-:W-:-:S03]  /*0280*/  LOP3.LUT R6, R6, 0x5491333, R7, 0x96, !PT ;  /* 0x0549133306067812 */ /* 0x000fc600078e9607 */
[----:B------:R-:W-:-:S05]  /*0290*/  IMAD.SHL.U32 R5, R15, 0x10, RZ ;  /* 0x000000100f057824 */ /* 0x000fca00078e00ff */
[----:B------:R-:W-:Y:S02]  /*02a0*/  LOP3.LUT R4, R8, R4, R5, 0x96, !PT ;  /* 0x0000000408047212 */ /* 0x000fe400078e9605 */
[----:B------:R-:W-:Y:S02]  /*02b0*/  SHF.R.U32.HI R5, RZ, 0x2, R2 ;  /* 0x00000002ff057819 */ /* 0x000fe40000011602 */
[----:B------:R-:W-:Y:S01]  /*02c0*/  LOP3.LUT R13, R4, R15, RZ, 0x3c, !PT ;  /* 0x0000000f040d7212 */ /* 0x000fe200078e3cff */
[----:B------:R-:W-:Y:S01]  /*02d0*/  IMAD.SHL.U32 R4, R6, 0x2, RZ ;  /* 0x0000000206047824 */ /* 0x000fe200078e00ff */
[----:B------:R-:W-:-:S03]  /*02e0*/  LOP3.LUT R5, R5, R2, RZ, 0x3c, !PT ;  /* 0x0000000205057212 */ /* 0x000fc600078e3cff */
[----:B------:R-:W-:-:S05]  /*02f0*/  IMAD.SHL.U32 R3, R13, 0x10, RZ ;  /* 0x000000100d037824 */ /* 0x000fca00078e00ff */
[----:B------:R-:W-:Y:S01]  /*0300*/  LOP3.LUT R4, R6, R4, R3, 0x96, !PT ;  /* 0x0000000406047212 */ /* 0x000fe200078e9603 */
[----:B------:R-:W-:Y:S01]  /*0310*/  IMAD.SHL.U32 R3, R5, 0x2, RZ ;  /* 0x0000000205037824 */ /* 0x000fe200078e00ff */
[----:B------:R-:W-:Y:S02]  /*0320*/  SHF.R.U32.HI R6, RZ, 0x2, R15 ;  /* 0x00000002ff067819 */ /* 0x000fe4000001160f */
[----:B------:R-:W-:Y:S02]  /*0330*/  LOP3.LUT R21, R4, R13, RZ, 0x3c, !PT ;  /* 0x0000000d04157212 */ /* 0x000fe400078e3cff */
[----:B------:R-:W-:Y:S02]  /*0340*/  SHF.R.U32.HI R4, RZ, 0x2, R11 ;  /* 0x00000002ff047819 */ /* 0x000fe4000001160b */
[----:B------:R-:W-:Y:S01]  /*0350*/  LOP3.LUT R6, R6, R15, RZ, 0x3c, !PT ;  /* 0x0000000f06067212 */ /* 0x000fe200078e3cff */
[----:B------:R-:W-:Y:S01]  /*0360*/  IMAD.SHL.U32 R2, R21, 0x10, RZ ;  /* 0x0000001015027824 */ /* 0x000fe200078e00ff */
[----:B------:R-:W-:-:S02]  /*0370*/  LOP3.LUT R4, R4, R11, RZ, 0x3c, !PT ;  /* 0x0000000b04047212 */ /* 0x000fc400078e3cff */
[C---:B------:R-:W-:Y:S02]  /*0380*/  IADD3 R15, PT, PT, R12.reuse, 0xb0f8a, R15 ;  /* 0x000b0f8a0c0f7810 */ /* 0x040fe40007ffe00f */
[----:B------:R-:W-:Y:S02]  /*0390*/  LOP3.LUT R2, R5, R3, R2, 0x96, !PT ;  /* 0x0000000305027212 */ /* 0x000fe400078e9602 */
[----:B------:R-:W-:Y:S01]  /*03a0*/  IADD3 R10, PT, PT, R12, 0x161f14, R21 ;  /* 0x00161f140c0a7810 */ /* 0x000fe20007ffe015 */
[----:B------:R-:W-:Y:S01]  /*03b0*/  IMAD.WIDE.U32 R14, R15, 0x200000, RZ ;  /* 0x002000000f0e7825 */ /* 0x000fe200078e00ff */
[----:B------:R-:W-:-:S03]  /*03c0*/  LOP3.LUT R17, R2, R21, RZ, 0x3c, !PT ;  /* 0x0000001502117212 */ /* 0x000fc600078e3cff */
[----:B------:R-:W-:Y:S02]  /*03d0*/  IMAD.SHL.U32 R2, R4, 0x2, RZ ;  /* 0x0000000204027824 */ /* 0x000fe400078e00ff */
[----:B------:R-:W-:-:S05]  /*03e0*/  IMAD.SHL.U32 R3, R17, 0x10, RZ ;  /* 0x0000001011037824 */ /* 0x000fca00078e00ff */
[----:B------:R-:W-:Y:S02]  /*03f0*/  LOP3.LUT R2, R4, R2, R3, 0x96, !PT ;  /* 0x0000000204027212 */ /* 0x000fe400078e9603 */
[--C-:B------:R-:W-:Y:S02]  /*0400*/  SHF.R.U32.HI R4, RZ, 0x2, R13.reuse ;  /* 0x00000002ff047819 */ /* 0x100fe4000001160d */
[----:B------:R-:W-:Y:S01]  /*0410*/  LOP3.LUT R19, R2, R17, RZ, 0x3c, !PT ;  /* 0x0000001102137212 */ /* 0x000fe200078e3cff */
[----:B------:R-:W-:Y:S01]  /*0420*/  IMAD.SHL.U32 R2, R6, 0x2, RZ ;  /* 0x0000000206027824 */ /* 0x000fe200078e00ff */
[----:B------:R-:W-:Y:S02]  /*0430*/  LOP3.LUT R4, R4, R13, RZ, 0x3c, !PT ;  /* 0x0000000d04047212 */ /* 0x000fe400078e3cff */
[----:B------:R-:W-:Y:S01]  /*0440*/  IADD3 R13, PT, PT, R12, 0x10974f, R13 ;  /* 0x0010974f0c0d7810 */ /* 0x000fe20007ffe00d */
[----:B------:R-:W-:-:S05]  /*0450*/  IMAD.SHL.U32 R3, R19, 0x10, RZ ;  /* 0x0000001013037824 */ /* 0x000fca00078e00ff */
[----:B------:R-:W-:Y:S02]  /*0460*/  LOP3.LUT R2, R6, R2, R3, 0x96, !PT ;  /* 0x0000000206027212 */ /* 0x000fe400078e9603 */
[----:B------:R-:W-:Y:S02]  /*0470*/  SHF.R.U32.HI R6, RZ, 0x2, R21 ;  /* 0x00000002ff067819 */ /* 0x000fe40000011615 */
[----:B------:R-:W-:Y:S01]  /*0480*/  LOP3.LUT R5, R2, R19, RZ, 0x3c, !PT ;  /* 0x0000001302057212 */ /* 0x000fe200078e3cff */
[----:B------:R-:W-:Y:S01]  /*0490*/  IMAD.SHL.U32 R2, R4, 0x2, RZ ;  /* 0x0000000204027824 */ /* 0x000fe200078e00ff */
[----:B------:R-:W-:-:S03]  /*04a0*/  LOP3.LUT R6, R6, R21, RZ, 0x3c, !PT ;  /* 0x0000001506067212 */ /* 0x000fc600078e3cff */
[----:B------:R-:W-:-:S05]  /*04b0*/  IMAD.SHL.U32 R3, R5, 0x10, RZ ;  /* 0x0000001005037824 */ /* 0x000fca00078e00ff */
[----:B------:R-:W-:Y:S02]  /*04c0*/  LOP3.LUT R2, R4, R2, R3, 0x96, !PT ;  /* 0x0000000204027212 */ /* 0x000fe400078e9603 */
[----:B------:R-:W-:Y:S02]  /*04d0*/  SHF.R.U32.HI R4, RZ, 0x2, R17 ;  /* 0x00000002ff047819 */ /* 0x000fe40000011611 */
[----:B------:R-:W-:Y:S01]  /*04e0*/  LOP3.LUT R9, R2, R5, RZ, 0x3c, !PT ;  /* 0x0000000502097212 */ /* 0x000fe200078e3cff */
[----:B------:R-:W-:Y:S01]  /*04f0*/  IMAD.SHL.U32 R2, R6, 0x2, RZ ;  /* 0x0000000206027824 */ /* 0x000fe200078e00ff */
[----:B------:R-:W-:Y:S02]  /*0500*/  LOP3.LUT R4, R4, R17, RZ, 0x3c, !PT ;  /* 0x0000001104047212 */ /* 0x000fe400078e3cff */
[C---:B------:R-:W-:Y:S01]  /*0510*/  IADD3 R16, PT, PT, R12.reuse, 0x2c3e28, R9 ;  /* 0x002c3e280c107810 */ /* 0x040fe20007ffe009 */
[----:B------:R-:W-:Y:S01]  /*0520*/  IMAD.SHL.U32 R3, R9, 0x10, RZ ;  /* 0x0000001009037824 */ /* 0x000fe200078e00ff */
[----:B------:R-:W-:-:S04]  /*0530*/  IADD3 R17, PT, PT, R12, 0x1ba6d9, R17 ;  /* 0x001ba6d90c117810 */ /* 0x000fc80007ffe011 */
[----:B------:R-:W-:Y:S02]  /*0540*/  LOP3.LUT R2, R6, R2, R3, 0x96, !PT ;  /* 0x0000000206027212 */ /* 0x000fe400078e9603 */
[--C-:B------:R-:W-:Y:S02]  /*0550*/  SHF.R.U32.HI R6, RZ, 0x2, R19.reuse ;  /* 0x00000002ff067819 */ /* 0x100fe40000011613 */
[----:B------:R-:W-:Y:S01]  /*0560*/  LOP3.LUT R3, R2, R9, RZ, 0x3c, !PT ;  /* 0x0000000902037212 */ /* 0x000fe200078e3cff */
[----:B------:R-:W-:Y:S01]  /*0570*/  IMAD.SHL.U32 R2, R4, 0x2, RZ ;  /* 0x0000000204027824 */ /* 0x000fe200078e00ff */
[----:B------:R-:W-:Y:S02]  /*0580*/  LOP3.LUT R6, R6, R19, RZ, 0x3c, !PT ;  /* 0x0000001306067212 */ /* 0x000fe400078e3cff */
[----:B------:R-:W-:Y:S01]  /*0590*/  IADD3 R19, PT, PT, R12, 0x212e9e, R19 ;  /* 0x00212e9e0c137810 */ /* 0x000fe20007ffe013 */
[----:B------:R-:W-:-:S04]  /*05a0*/  IMAD.SHL.U32 R23, R3, 0x10, RZ ;  /* 0x0000001003177824 */ /* 0x000fc800078e00ff */
[----:B------:R-:W-:Y:S01]  /*05b0*/  IMAD.WIDE.U32 R18, R19, 0x200000, RZ ;  /* 0x0020000013127825 */ /* 0x000fe200078e00ff */
[----:B------:R-:W-:Y:S02]  /*05c0*/  LOP3.LUT R2, R4, R2, R23, 0x96, !PT ;  /* 0x0000000204027212 */ /* 0x000fe400078e9617 */
[----:B------:R-:W-:Y:S01]  /*05d0*/  IADD3 R23, PT, PT, R12, 0x587c5, R11 ;  /* 0x000587c50c177810 */ /* 0x000fe20007ffe00b */
[----:B------:R-:W-:Y:S01]  /*05e0*/  IMAD.WIDE.U32 R10, R10, 0x200000, RZ ;  /* 0x002000000a0a7825 */ /* 0x000fe200078e00ff */
[----:B------:R-:W-:Y:S02]  /*05f0*/  LOP3.LUT R7, R2, R3, RZ, 0x3c, !PT ;  /* 0x0000000302077212 */ /* 0x000fe400078e3cff */
[----:B------:R-:W-:Y:S01]  /*0600*/  SHF.R.U32.HI R4, RZ, 0x2, R5 ;  /* 0x00000002ff047819 */ /* 0x000fe20000011605 */
[----:B------:R-:W-:Y:S01]  /*0610*/  IMAD.SHL.U32 R2, R6, 0x2, RZ ;  /* 0x0000000206027824 */ /* 0x000fe200078e00ff */
[----:B------:R-:W-:Y:S01]  /*0620*/  LOP3.LUT R22, R14, R23, RZ, 0x3c, !PT ;  /* 0x000000170e167212 */ /* 0x000fe200078e3cff */
[----:B------:R-:W-:Y:S01]  /*0630*/  IMAD.SHL.U32 R21, R7, 0x10, RZ ;  /* 0x0000001007157824 */ /* 0x000fe200078e00ff */
[----:B------:R-:W-:Y:S01]  /*0640*/  LOP3.LUT R14, R10, R13, RZ, 0x3c, !PT ;  /* 0x0000000d0a0e7212 */ /* 0x000fe200078e3cff */
[----:B------:R-:W-:Y:S01]  /*0650*/  IMAD.MOV.U32 R23, RZ, RZ, R15 ;  /* 0x000000ffff177224 */ /* 0x000fe200078e000f */
[----:B------:R-:W-:Y:S01]  /*0660*/  LOP3.LUT R4, R4, R5, RZ, 0x3c, !PT ;  /* 0x0000000504047212 */ /* 0x000fe200078e3cff */
[----:B------:R-:W-:Y:S01]  /*0670*/  IMAD.MOV.U32 R15, RZ, RZ, R11 ;  /* 0x000000ffff0f7224 */ /* 0x000fe200078e000b */
[----:B------:R-:W-:Y:S01]  /*0680*/  LOP3.LUT R2, R6, R2, R21, 0x96, !PT ;  /* 0x0000000206027212 */ /* 0x000fe200078e9615 */
[----:B------:R1:W2:Y:S01]  /*0690*/  I2F.F64.U64 R10, R22 ;  /* 0x00000016000a7312 */ /* 0x0002a20000301800 */
[----:B------:R-:W-:-:S02]  /*06a0*/  SHF.R.U32.HI R6, RZ, 0x2, R9 ;  /* 0x00000002ff067819 */ /* 0x000fc40000011609 */
[----:B------:R-:W-:Y:S01]  /*06b0*/  LOP3.LUT R13, R2, R7, RZ, 0x3c, !PT ;  /* 0x00000007020d7212 */ /* 0x000fe200078e3cff */
[----:B------:R-:W-:Y:S01]  /*06c0*/  IMAD.SHL.U32 R2, R4, 0x2, RZ ;  /* 0x0000000204027824 */ /* 0x000fe200078e00ff */
[----:B------:R-:W-:Y:S02]  /*06d0*/  LOP3.LUT R6, R6, R9, RZ, 0x3c, !PT ;  /* 0x0000000906067212 */ /* 0x000fe400078e3cff */
[----:B------:R-:W-:Y:S01]  /*06e0*/  LOP3.LUT R18, R18, R17, RZ, 0x3c, !PT ;  /* 0x0000001112127212 */ /* 0x000fe200078e3cff */
[----:B------:R-:W-:Y:S01]  /*06f0*/  IMAD.SHL.U32 R21, R13, 0x10, RZ ;  /* 0x000000100d157824 */ /* 0x000fe200078e00ff */
[----:B------:R3:W4:Y:S01]  /*0700*/  I2F.F64.U64 R8, R14 ;  /* 0x0000000e00087312 */ /* 0x0007220000301800 */
[----:B-1----:R-:W-:Y:S01]  /*0710*/  IADD3 R22, PT, PT, R12, 0x374db2, R7 ;  /* 0x00374db20c167810 */ /* 0x002fe20007ffe007 */
[----:B------:R-:W-:Y:S01]  /*0720*/  IMAD.WIDE.U32 R16, R16, 0x200000, RZ ;  /* 0x0020000010107825 */ /* 0x000fe200078e00ff */
[----:B------:R-:W-:Y:S02]  /*0730*/  IADD3 R5, PT, PT, R12, 0x26b663, R5 ;  /* 0x0026b6630c057810 */ /* 0x000fe40007ffe005 */
[----:B------:R-:W-:-:S02]  /*0740*/  LOP3.LUT R2, R4, R2, R21, 0x96, !PT ;  /* 0x0000000204027212 */ /* 0x000fc400078e9615 */
[----:B------:R-:W-:Y:S02]  /*0750*/  SHF.R.U32.HI R4, RZ, 0x2, R3 ;  /* 0x00000002ff047819 */ /* 0x000fe40000011603 */
[----:B------:R-:W-:Y:S01]  /*0760*/  LOP3.LUT R21, R2, R13, RZ, 0x3c, !PT ;  /* 0x0000000d02157212 */ /* 0x000fe200078e3cff */
[----:B------:R-:W-:Y:S01]  /*0770*/  IMAD.SHL.U32 R2, R6, 0x2, RZ ;  /* 0x0000000206027824 */ /* 0x000fe200078e00ff */
[----:B------:R-:W-:Y:S02]  /*0780*/  LOP3.LUT R16, R16, R5, RZ, 0x3c, !PT ;  /* 0x0000000510107212 */ /* 0x000fe400078e3cff */
[----:B------:R-:W-:Y:S01]  /*0790*/  IADD3 R13, PT, PT, R12, 0x3cd577, R13 ;  /* 0x003cd5770c0d7810 */ /* 0x000fe20007ffe00d */
[----:B------:R-:W-:-:S05]  /*07a0*/  IMAD.SHL.U32 R23, R21, 0x10, RZ ;  /* 0x0000001015177824 */ /* 0x000fca00078e00ff */
[----:B------:R-:W-:Y:S01]  /*07b0*/  LOP3.LUT R2, R6, R2, R23, 0x96, !PT ;  /* 0x0000000206027212 */ /* 0x000fe200078e9617 */
[----:B------:R-:W-:Y:S01]  /*07c0*/  IMAD.WIDE.U32 R22, R22, 0x200000, RZ ;  /* 0x0020000016167825 */ /* 0x000fe200078e00ff */
[----:B------:R-:W-:Y:S02]  /*07d0*/  LOP3.LUT R6, R4, R3, RZ, 0x3c, !PT ;  /* 0x0000000304067212 */ /* 0x000fe400078e3cff */
[----:B---3--:R-:W-:Y:S01]  /*07e0*/  LOP3.LUT R15, R2, R21, RZ, 0x3c, !PT ;  /* 0x00000015020f7212 */ /* 0x008fe200078e3cff */
[----:B------:R1:W3:Y:S01]  /*07f0*/  I2F.F64.U64 R4, R18 ;  /* 0x0000001200047312 */ /* 0x0002e20000301800 */
[----:B------:R-:W-:Y:S01]  /*0800*/  IADD3 R3, PT, PT, R12, 0x31c5ed, R3 ;  /* 0x0031c5ed0c037810 */ /* 0x000fe20007ffe003 */
[----:B------:R-:W-:Y:S01]  /*0810*/  IMAD.SHL.U32 R2, R6, 0x2, RZ ;  /* 0x0000000206027824 */ /* 0x000fe200078e00ff */
[----:B------:R-:W-:Y:S01]  /*0820*/  IADD3 R21, PT, PT, R12, 0x425d3c, R21 ;  /* 0x00425d3c0c157810 */ /* 0x000fe20007ffe015 */
[----:B------:R-:W-:Y:S01]  /*0830*/  IMAD.SHL.U32 R7, R15, 0x10, RZ ;  /* 0x000000100f077824 */ /* 0x000fe200078e00ff */
[----:B------:R-:W-:-:S04]  /*0840*/  LOP3.LUT R22, R22, R3, RZ, 0x3c, !PT ;  /* 0x0000000316167212 */ /* 0x000fc800078e3cff */
[----:B------:R-:W-:Y:S01]  /*0850*/  LOP3.LUT R2, R6, R2, R7, 0x96, !PT ;  /* 0x0000000206027212 */ /* 0x000fe200078e9607 */
[----:B-1----:R-:W-:Y:S01]  /*0860*/  IMAD.WIDE.U32 R18, R21, 0x200000, RZ ;  /* 0x0020000015127825 */ /* 0x002fe200078e00ff */
[----:B------:R-:W1:Y:S02]  /*0870*/  I2F.F64.U64 R6, R16 ;  /* 0x0000001000067312 */ /* 0x000e640000301800 */
[----:B------:R-:W-:Y:S02]  /*0880*/  LOP3.LUT R3, R2, R15, RZ, 0x3c, !PT ;  /* 0x0000000f02037212 */ /* 0x000fe400078e3cff */
[C---:B------:R-:W-:Y:S02]  /*0890*/  IADD3 R15, PT, PT, R12.reuse, 0x47e501, R15 ;  /* 0x0047e5010c0f7810 */ /* 0x040fe40007ffe00f */
[----:B------:R-:W-:Y:S01]  /*08a0*/  IADD3 R20, PT, PT, R12, 0x4d6cc6, R3 ;  /* 0x004d6cc60c147810 */ /* 0x000fe20007ffe003 */
[----:B------:R-:W-:Y:S01]  /*08b0*/  IMAD.MOV.U32 R12, RZ, RZ, 0x0 ;  /* 0x00000000ff0c7424 */ /* 0x000fe200078e00ff */
[----:B------:R-:W-:Y:S01]  /*08c0*/  LOP3.LUT R18, R18, R13, RZ, 0x3c, !PT ;  /* 0x0000000d12127212 */ /* 0x000fe200078e3cff */
[----:B------:R-:W5:Y:S01]  /*08d0*/  I2F.F64.U64 R2, R22 ;  /* 0x0000001600027312 */ /* 0x000f620000301800 */
[----:B------:R-:W-:-:S02]  /*08e0*/  IMAD.MOV.U32 R13, RZ, RZ, 0x3ca00000 ;  /* 0x3ca00000ff0d7424 */ /* 0x000fc400078e00ff */
[----:B------:R-:W-:-:S04]  /*08f0*/  IMAD.WIDE.U32 R20, R20, 0x200000, RZ ;  /* 0x0020000014147825 */ /* 0x000fc800078e00ff */
[-C--:B--2---:R-:W-:Y:S01]  /*0900*/  DFMA R10, R10, R12.reuse, 5.5511151231257827021e-17 ;  /* 0x3c9000000a0a742b */ /* 0x084fe2000000000c */
[----:B------:R-:W-:Y:S01]  /*0910*/  LOP3.LUT R20, R20, R15, RZ, 0x3c, !PT ;  /* 0x0000000f14147212 */ /* 0x000fe200078e3cff */
[----:B------:R-:W2:Y:S01]  /*0920*/  I2F.F64.U64 R18, R18 ;  /* 0x0000001200127312 */ /* 0x000ea20000301800 */
[----:B------:R-:W0:Y:S01]  /*0930*/  LDC.64 R14, c[0x0][0x388] ;  /* 0x0000e200ff0e7b82 */ /* 0x000e220000000a00 */
[-C--:B----4-:R-:W-:Y:S02]  /*0940*/  DFMA R8, R8, R12.reuse, 5.5511151231257827021e-17 ;  /* 0x3c9000000808742b */ /* 0x090fe4000000000c */
[-C--:B---3--:R-:W-:Y:S02]  /*0950*/  DFMA R4, R4, R12.reuse, 5.5511151231257827021e-17 ;  /* 0x3c9000000404742b */ /* 0x088fe4000000000c */
[-C--:B-1----:R-:W-:Y:S02]  /*0960*/  DFMA R6, R6, R12.reuse, 5.5511151231257827021e-17 ;  /* 0x3c9000000606742b */ /* 0x082fe4000000000c */
[----:B------:R-:W1:Y:S01]  /*0970*/  I2F.F64.U64 R16, R20 ;  /* 0x0000001400107312 */ /* 0x000e620000301800 */
[----:B-----5:R-:W-:-:S02]  /*0980*/  DFMA R2, R2, R12, 5.5511151231257827021e-17 ;  /* 0x3c9000000202742b */ /* 0x020fc4000000000c */
[----:B------:R-:W-:Y:S02]  /*0990*/  DADD R10, R10, UR6 ;  /* 0x000000060a0a7e29 */ /* 0x000fe40008000000 */
[----:B------:R-:W-:Y:S02]  /*09a0*/  DADD R8, R8, UR6 ;  /* 0x0000000608087e29 */ /* 0x000fe40008000000 */
[----:B--2---:R-:W-:Y:S02]  /*09b0*/  DFMA R18, R18, R12, 5.5511151231257827021e-17 ;  /* 0x3c9000001212742b */ /* 0x004fe4000000000c */
[----:B------:R-:W-:Y:S02]  /*09c0*/  DADD R4, R4, UR6 ;  /* 0x0000000604047e29 */ /* 0x000fe40008000000 */
[----:B------:R-:W-:Y:S02]  /*09d0*/  DADD R6, R6, UR6 ;  /* 0x0000000606067e29 */ /* 0x000fe40008000000 */
[----:B------:R-:W-:-:S02]  /*09e0*/  DADD R2, R2, UR6 ;  /* 0x0000000602027e29 */ /* 0x000fc40008000000 */
[----:B-1----:R-:W-:Y:S02]  /*09f0*/  DFMA R16, R16, R12, 5.5511151231257827021e-17 ;  /* 0x3c9000001010742b */ /* 0x002fe4000000000c */
[----:B------:R-:W-:Y:S01]  /*0a00*/  DADD R18, R18, UR6 ;  /* 0x0000000612127e29 */ /* 0x000fe20008000000 */
[----:B0-----:R-:W-:-:S05]  /*0a10*/  IMAD.WIDE R14, R0, 0x38, R14 ;  /* 0x00000038000e7825 */ /* 0x001fca00078e020e */
[----:B------:R-:W-:Y:S01]  /*0a20*/  DADD R16, R16, UR6 ;  /* 0x0000000610107e29 */ /* 0x000fe20008000000 */
[----:B------:R-:W-:Y:S04]  /*0a30*/  STG.E.64 desc[UR4][R14.64], R10 ;  /* 0x0000000a0e007986 */ /* 0x000fe8000c101b04 */
[----:B------:R-:W-:Y:S04]  /*0a40*/  STG.E.64 desc[UR4][R14.64+0x8], R8 ;  /* 0x000008080e007986 */ /* 0x000fe8000c101b04 */
[----:B------:R-:W-:Y:S04]  /*0a50*/  STG.E.64 desc[UR4][R14.64+0x10], R4 ;  /* 0x000010040e007986 */ /* 0x000fe8000c101b04 */
[----:B------:R-:W-:Y:S04]  /*0a60*/  STG.E.64 desc[UR4][R14.64+0x18], R6 ;  /* 0x000018060e007986 */ /* 0x000fe8000c101b04 */
[----:B------:R-:W-:Y:S04]  /*0a70*/  STG.E.64 desc[UR4][R14.64+0x20], R2 ;  /* 0x000020020e007986 */ /* 0x000fe8000c101b04 */
[----:B------:R-:W-:Y:S04]  /*0a80*/  STG.E.64 desc[UR4][R14.64+0x28], R18 ;  /* 0x000028120e007986 */ /* 0x000fe8000c101b04 */
[----:B------:R-:W-:Y:S01]  /*0a90*/  STG.E.64 desc[UR4][R14.64+0x30], R16 ;  /* 0x000030100e007986 */ /* 0x000fe2000c101b04 */
[----:B------:R-:W-:Y:S05]  /*0aa0*/  EXIT ;  /* 0x000000000000794d */ /* 0x000fea0003800000 */
.L_x_0:
[----:B------:R-:W-:-:S00]  /*0ab0*/  BRA `(.L_x_0) ;  /* 0xfffffffc00fc7947 */ /* 0x000fc0000383ffff */
[----:B------:R-:W-:-:S00]  /*0ac0*/  NOP ;  /* 0x0000000000007918 */ /* 0x000fc00000000000 */
        /* <DEDUP_REMOVED lines=11> */
.L_x_1:


//--------------------- .nv.global.init           --------------------------
	.section	.nv.global.init,"aw",@progbits
	.align	4
.nv.global.init:
	.type		mrg32k3aM1SubSeq,@object
	.size		mrg32k3aM1SubSeq,(mrg32k3aM2SubSeq - mrg32k3aM1SubSeq)
mrg32k3aM1SubSeq:
        /*0000*/ 	.byte	0x0b, 0xcc, 0xee, 0x04, 0x73, 0x29, 0x8b, 0x6f, 0xf6, 0x53, 0x03, 0xf6, 0x23, 0xf6, 0xea, 0xda
        /* <DEDUP_REMOVED lines=125> */
	.type		mrg32k3aM2SubSeq,@object
	.size		mrg32k3aM2SubSeq,(mrg32k3aM1 - mrg32k3aM2SubSeq)
mrg32k3aM2SubSeq:
        /* <DEDUP_REMOVED lines=126> */
	.type		mrg32k3aM1,@object
	.size		mrg32k3aM1,(mrg32k3aM1Seq - mrg32k3aM1)
mrg32k3aM1:
        /* <DEDUP_REMOVED lines=144> */
	.type		mrg32k3aM1Seq,@object
	.size		mrg32k3aM1Seq,(mrg32k3aM2 - mrg32k3aM1Seq)
mrg32k3aM1Seq:
        /* <DEDUP_REMOVED lines=144> */
	.type		mrg32k3aM2,@object
	.size		mrg32k3aM2,(mrg32k3aM2Seq - mrg32k3aM2)
mrg32k3aM2:
        /* <DEDUP_REMOVED lines=144> */
	.type		mrg32k3aM2Seq,@object
	.size		mrg32k3aM2Seq,(precalc_xorwow_matrix - mrg32k3aM2Seq)
mrg32k3aM2Seq:
        /* <DEDUP_REMOVED lines=144> */
	.type		precalc_xorwow_matrix,@object
	.size		precalc_xorwow_matrix,(precalc_xorwow_offset_matrix - precalc_xorwow_matrix)
precalc_xorwow_matrix:
        /* <DEDUP_REMOVED lines=6400> */
	.type		precalc_xorwow_offset_matrix,@object
	.size		precalc_xorwow_offset_matrix,(.L_1 - precalc_xorwow_offset_matrix)
precalc_xorwow_offset_matrix:
        /* <DEDUP_REMOVED lines=6400> */
.L_1:


//--------------------- .nv.shared.reserved.0     --------------------------
	.section	.nv.shared.reserved.0,"aw",@nobits
	.weak		__nv_reservedSMEM_offset_0_alias
	.size		__nv_reservedSMEM_offset_0_alias, 0, 64
	.other		__nv_reservedSMEM_offset_0_alias,@"STO_CUDA_RESERVED_SHARED STV_DEFAULT"
__nv_reservedSMEM_offset_0_alias:
	.zero		0
	.zero		64


//--------------------- .nv.constant0._Z18init_random_bodiesIdEviP6planetIT_E --------------------------
	.section	.nv.constant0._Z18init_random_bodiesIdEviP6planetIT_E,"a",@progbits
	.sectionflags	@""
	.align	4
.nv.constant0._Z18init_random_bodiesIdEviP6planetIT_E:
	.zero		912


//--------------------- SYMBOLS --------------------------

	.type		.nv.reservedSmem.offset0,@object
	.size		.nv.reservedSmem.offset0,0x4
